//
// Generated by NVIDIA NVVM Compiler
//
// Compiler Build ID: CL-36424714
// Cuda compilation tools, release 13.0, V13.0.88
// Based on NVVM 20.0.0
//

.version 9.0
.target sm_100
.address_size 64

	// .globl	madd5

.visible .entry madd5(
	.param .u64 .ptr .align 1 madd5_param_0,
	.param .u64 .ptr .align 1 madd5_param_1,
	.param .f32 madd5_param_2,
	.param .u64 .ptr .align 1 madd5_param_3,
	.param .f32 madd5_param_4,
	.param .u64 .ptr .align 1 madd5_param_5,
	.param .f32 madd5_param_6,
	.param .u64 .ptr .align 1 madd5_param_7,
	.param .f32 madd5_param_8,
	.param .u64 .ptr .align 1 madd5_param_9,
	.param .f32 madd5_param_10,
	.param .u32 madd5_param_11
)
{
	.reg .pred 	%p<2>;
	.reg .b32 	%r<9>;
	.reg .b32 	%f<16>;
	.reg .b64 	%rd<21>;

	ld.param.u64 	%rd2, [madd5_param_1];
	ld.param.f32 	%f1, [madd5_param_2];
	ld.param.u64 	%rd3, [madd5_param_3];
	ld.param.f32 	%f2, [madd5_param_4];
	ld.param.u64 	%rd4, [madd5_param_5];
	ld.param.f32 	%f3, [madd5_param_6];
	ld.param.u64 	%rd5, [madd5_param_7];
	ld.param.f32 	%f4, [madd5_param_8];
	ld.param.u64 	%rd6, [madd5_param_9];
	ld.param.f32 	%f5, [madd5_param_10];
	ld.param.u32 	%r2, [madd5_param_11];
	mov.u32 	%r3, %ctaid.y;
	mov.u32 	%r4, %nctaid.x;
	mov.u32 	%r5, %ctaid.x;
	mad.lo.s32 	%r6, %r3, %r4, %r5;
	mov.u32 	%r7, %ntid.x;
	mov.u32 	%r8, %tid.x;
	mad.lo.s32 	%r1, %r6, %r7, %r8;
	setp.ge.s32 	%p1, %r1, %r2;
	@%p1 bra 	$L__BB0_2;
	ld.param.u64 	%rd20, [madd5_param_0];
	cvta.to.global.u64 	%rd7, %rd2;
	cvta.to.global.u64 	%rd8, %rd3;
	cvta.to.global.u64 	%rd9, %rd4;
	cvta.to.global.u64 	%rd10, %rd5;
	cvta.to.global.u64 	%rd11, %rd6;
	cvta.to.global.u64 	%rd12, %rd20;
	mul.wide.s32 	%rd13, %r1, 4;
	add.s64 	%rd14, %rd7, %rd13;
	ld.global.nc.f32 	%f6, [%rd14];
	add.s64 	%rd15, %rd8, %rd13;
	ld.global.nc.f32 	%f7, [%rd15];
	mul.f32 	%f8, %f2, %f7;
	fma.rn.f32 	%f9, %f1, %f6, %f8;
	add.s64 	%rd16, %rd9, %rd13;
	ld.global.nc.f32 	%f10, [%rd16];
	fma.rn.f32 	%f11, %f3, %f10, %f9;
	add.s64 	%rd17, %rd10, %rd13;
	ld.global.nc.f32 	%f12, [%rd17];
	fma.rn.f32 	%f13, %f4, %f12, %f11;
	add.s64 	%rd18, %rd11, %rd13;
	ld.global.nc.f32 	%f14, [%rd18];
	fma.rn.f32 	%f15, %f5, %f14, %f13;
	add.s64 	%rd19, %rd12, %rd13;
	st.global.f32 	[%rd19], %f15;
$L__BB0_2:
	ret;

}


// ===== COMPILED SASS (sm_100) =====

	.target	sm_100

	.elftype	@"ET_EXEC"


//--------------------- .note.nv.tkinfo           --------------------------
	.section	.note.nv.tkinfo,"",@"SHT_NOTE"
	.sectionflags	@"SHF_NOTE_NV_TKINFO"
	.tkinfo
        /*0018*/ 	.word	0x00000002
        /*0030*/ 	.string	""
        /*0030*/ 	.string	"ptxas"
        /*0030*/ 	.string	"Cuda compilation tools, release 13.0, V13.0.88"
        /*0030*/ 	.string	"Build cuda_13.0.r13.0/compiler.36424714_0"
        /*0030*/ 	.string	"-arch sm_100 -m 64 "



//--------------------- .note.nv.cuinfo           --------------------------
	.section	.note.nv.cuinfo,"",@"SHT_NOTE"
	.sectionflags	@"SHF_NOTE_NV_CUINFO"
        /*0018*/ 	.short	0x0002
        /*001a*/ 	.short	0x0064
        /*001c*/ 	.short	0x0082
	.zero		2


//--------------------- .nv.info                  --------------------------
	.section	.nv.info,"",@"SHT_CUDA_INFO"
	.align	4


	//----- nvinfo : EIATTR_REGCOUNT
	.align		4
        /*0000*/ 	.byte	0x04, 0x2f
        /*0002*/ 	.short	(.L_1 - .L_0)
	.align		4
.L_0:
        /*0004*/ 	.word	index@(madd5)
        /*0008*/ 	.word	0x0000000f


	//----- nvinfo : EIATTR_FRAME_SIZE
	.align		4
.L_1:
        /*000c*/ 	.byte	0x04, 0x11
        /*000e*/ 	.short	(.L_3 - .L_2)
	.align		4
.L_2:
        /*0010*/ 	.word	index@(madd5)
        /*0014*/ 	.word	0x00000000


	//----- nvinfo : EIATTR_MIN_STACK_SIZE
	.align		4
.L_3:
        /*0018*/ 	.byte	0x04, 0x12
        /*001a*/ 	.short	(.L_5 - .L_4)
	.align		4
.L_4:
        /*001c*/ 	.word	index@(madd5)
        /*0020*/ 	.word	0x00000000
.L_5:


//--------------------- .nv.compat                --------------------------
	.section	.nv.compat,"",@"SHT_CUDA_COMPAT_INFO"
	.align	4
        /*0000*/ 	.byte	0x02, 0x09, 0x00, 0x00, 0x02, 0x02, 0x01, 0x00, 0x02, 0x05, 0x05, 0x00, 0x03, 0x07, 0x01, 0x01
        /*0010*/ 	.byte	0x02, 0x03, 0x00, 0x00, 0x02, 0x06, 0x01, 0x00, 0x04, 0x0b, 0x08, 0x00, 0x09, 0x00, 0x00, 0x00
        /*0020*/ 	.byte	0x00, 0x00, 0x00, 0x00


//--------------------- .nv.info.madd5            --------------------------
	.section	.nv.info.madd5,"",@"SHT_CUDA_INFO"
	.sectionflags	@""
	.align	4


	//----- nvinfo : EIATTR_CUDA_API_VERSION
	.align		4
        /*0000*/ 	.byte	0x04, 0x37
        /*0002*/ 	.short	(.L_7 - .L_6)
.L_6:
        /*0004*/ 	.word	0x00000082


	//----- nvinfo : EIATTR_KPARAM_INFO
	.align		4
.L_7:
        /*0008*/ 	.byte	0x04, 0x17
        /*000a*/ 	.short	(.L_9 - .L_8)
.L_8:
        /*000c*/ 	.word	0x00000000
        /*0010*/ 	.short	0x000b
        /*0012*/ 	.short	0x0054
        /*0014*/ 	.byte	0x00, 0xf0, 0x11, 0x00


	//----- nvinfo : EIATTR_KPARAM_INFO
	.align		4
.L_9:
        /*0018*/ 	.byte	0x04, 0x17
        /*001a*/ 	.short	(.L_11 - .L_10)
.L_10:
        /*001c*/ 	.word	0x00000000
        /*0020*/ 	.short	0x000a
        /*0022*/ 	.short	0x0050
        /*0024*/ 	.byte	0x00, 0xf0, 0x11, 0x00


	//----- nvinfo : EIATTR_KPARAM_INFO
	.align		4
.L_11:
        /*0028*/ 	.byte	0x04, 0x17
        /*002a*/ 	.short	(.L_13 - .L_12)
.L_12:
        /*002c*/ 	.word	0x00000000
        /*0030*/ 	.short	0x0009
        /*0032*/ 	.short	0x0048
        /*0034*/ 	.byte	0x00, 0xf5, 0x21, 0x00


	//----- nvinfo : EIATTR_KPARAM_INFO
	.align		4
.L_13:
        /*0038*/ 	.byte	0x04, 0x17
        /*003a*/ 	.short	(.L_15 - .L_14)
.L_14:
        /*003c*/ 	.word	0x00000000
        /*0040*/ 	.short	0x0008
        /*0042*/ 	.short	0x0040
        /*0044*/ 	.byte	0x00, 0xf0, 0x11, 0x00


	//----- nvinfo : EIATTR_KPARAM_INFO
	.align		4
.L_15:
        /*0048*/ 	.byte	0x04, 0x17
        /*004a*/ 	.short	(.L_17 - .L_16)
.L_16:
        /*004c*/ 	.word	0x00000000
        /*0050*/ 	.short	0x0007
        /*0052*/ 	.short	0x0038
        /*0054*/ 	.byte	0x00, 0xf5, 0x21, 0x00


	//----- nvinfo : EIATTR_KPARAM_INFO
	.align		4
.L_17:
        /*0058*/ 	.byte	0x04, 0x17
        /*005a*/ 	.short	(.L_19 - .L_18)
.L_18:
        /*005c*/ 	.word	0x00000000
        /*0060*/ 	.short	0x0006
        /*0062*/ 	.short	0x0030
        /*0064*/ 	.byte	0x00, 0xf0, 0x11, 0x00


	//----- nvinfo : EIATTR_KPARAM_INFO
	.align		4
.L_19:
        /*0068*/ 	.byte	0x04, 0x17
        /*006a*/ 	.short	(.L_21 - .L_20)
.L_20:
        /*006c*/ 	.word	0x00000000
        /*0070*/ 	.short	0x0005
        /*0072*/ 	.short	0x0028
        /*0074*/ 	.byte	0x00, 0xf5, 0x21, 0x00


	//----- nvinfo : EIATTR_KPARAM_INFO
	.align		4
.L_21:
        /*0078*/ 	.byte	0x04, 0x17
        /*007a*/ 	.short	(.L_23 - .L_22)
.L_22:
        /*007c*/ 	.word	0x00000000
        /*0080*/ 	.short	0x0004
        /*0082*/ 	.short	0x0020
        /*0084*/ 	.byte	0x00, 0xf0, 0x11, 0x00


	//----- nvinfo : EIATTR_KPARAM_INFO
	.align		4
.L_23:
        /*0088*/ 	.byte	0x04, 0x17
        /*008a*/ 	.short	(.L_25 - .L_24)
.L_24:
        /*008c*/ 	.word	0x00000000
        /*0090*/ 	.short	0x0003
        /*0092*/ 	.short	0x0018
        /*0094*/ 	.byte	0x00, 0xf5, 0x21, 0x00


	//----- nvinfo : EIATTR_KPARAM_INFO
	.align		4
.L_25:
        /*0098*/ 	.byte	0x04, 0x17
        /*009a*/ 	.short	(.L_27 - .L_26)
.L_26:
        /*009c*/ 	.word	0x00000000
        /*00a0*/ 	.short	0x0002
        /*00a2*/ 	.short	0x0010
        /*00a4*/ 	.byte	0x00, 0xf0, 0x11, 0x00


	//----- nvinfo : EIATTR_KPARAM_INFO
	.align		4
.L_27:
        /*00a8*/ 	.byte	0x04, 0x17
        /*00aa*/ 	.short	(.L_29 - .L_28)
.L_28:
        /*00ac*/ 	.word	0x00000000
        /*00b0*/ 	.short	0x0001
        /*00b2*/ 	.short	0x0008
        /*00b4*/ 	.byte	0x00, 0xf5, 0x21, 0x00


	//----- nvinfo : EIATTR_KPARAM_INFO
	.align		4
.L_29:
        /*00b8*/ 	.byte	0x04, 0x17
        /*00ba*/ 	.short	(.L_31 - .L_30)
.L_30:
        /*00bc*/ 	.word	0x00000000
        /*00c0*/ 	.short	0x0000
        /*00c2*/ 	.short	0x0000
        /*00c4*/ 	.byte	0x00, 0xf5, 0x21, 0x00


	//----- nvinfo : EIATTR_SPARSE_MMA_MASK
	.align		4
.L_31:
        /*00c8*/ 	.byte	0x03, 0x50
        /*00ca*/ 	.short	0x0000


	//----- nvinfo : EIATTR_MAXREG_COUNT
	.align		4
        /*00cc*/ 	.byte	0x03, 0x1b
        /*00ce*/ 	.short	0x00ff


	//----- nvinfo : EIATTR_MERCURY_ISA_VERSION
	.align		4
        /*00d0*/ 	.byte	0x03, 0x5f
        /*00d2*/ 	.short	0x0101


	//----- nvinfo : EIATTR_VRC_CTA_INIT_COUNT
	.align		4
        /*00d4*/ 	.byte	0x02, 0x4a
	.zero		1
	.zero		1


	//----- nvinfo : EIATTR_EXIT_INSTR_OFFSETS
	.align		4
        /*00d8*/ 	.byte	0x04, 0x1c
        /*00da*/ 	.short	(.L_33 - .L_32)


	//   ....[0]....
.L_32:
        /*00dc*/ 	.word	0x000000a0


	//   ....[1]....
        /*00e0*/ 	.word	0x00000280


	//----- nvinfo : EIATTR_CBANK_PARAM_SIZE
	.align		4
.L_33:
        /*00e4*/ 	.byte	0x03, 0x19
        /*00e6*/ 	.short	0x0058


	//----- nvinfo : EIATTR_PARAM_CBANK
	.align		4
        /*00e8*/ 	.byte	0x04, 0x0a
        /*00ea*/ 	.short	(.L_35 - .L_34)
	.align		4
.L_34:
        /*00ec*/ 	.word	index@(.nv.constant0.madd5)
        /*00f0*/ 	.short	0x0380
        /*00f2*/ 	.short	0x0058


	//----- nvinfo : EIATTR_SW_WAR
	.align		4
.L_35:
        /*00f4*/ 	.byte	0x04, 0x36
        /*00f6*/ 	.short	(.L_37 - .L_36)
.L_36:
        /*00f8*/ 	.word	0x00000008
.L_37:


//--------------------- .nv.callgraph             --------------------------
	.section	.nv.callgraph,"",@"SHT_CUDA_CALLGRAPH"
	.align	4
	.sectionentsize	8
	.align		4
        /*0000*/ 	.word	0x00000000
	.align		4
        /*0004*/ 	.word	0xffffffff
	.align		4
        /*0008*/ 	.word	0x00000000
	.align		4
        /*000c*/ 	.word	0xfffffffe
	.align		4
        /*0010*/ 	.word	0x00000000
	.align		4
        /*0014*/ 	.word	0xfffffffd
	.align		4
        /*0018*/ 	.word	0x00000000
	.align		4
        /*001c*/ 	.word	0xfffffffc


//--------------------- .text.madd5               --------------------------
	.section	.text.madd5,"ax",@progbits
	.align	128
        .global         madd5
        .type           madd5,@function
        .size           madd5,(.L_x_1 - madd5)
        .other          madd5,@"STO_CUDA_ENTRY STV_DEFAULT"
madd5:
.text.madd5:
[----:B------:R-:W-:Y:S01]  /*0000*/  LDC R1, c[0x0][0x37c] ;  /* 0x0000df00ff017b82 */ /* 0x000fe20000000800 */
[----:B------:R-:W0:Y:S07]  /*0010*/  S2R R3, SR_TID.X ;  /* 0x0000000000037919 */ /* 0x000e2e0000002100 */
[----:B------:R-:W-:Y:S01]  /*0020*/  S2UR UR4, SR_CTAID.Y ;  /* 0x00000000000479c3 */ /* 0x000fe20000002600 */
[----:B------:R-:W1:Y:S01]  /*0030*/  LDCU UR5, c[0x0][0x370] ;  /* 0x00006e00ff0577ac */ /* 0x000e620008000800 */
[----:B------:R-:W2:Y:S06]  /*0040*/  LDCU UR7, c[0x0][0x3d4] ;  /* 0x00007a80ff0777ac */ /* 0x000eac0008000800 */
[----:B------:R-:W1:Y:S08]  /*0050*/  S2UR UR6, SR_CTAID.X ;  /* 0x00000000000679c3 */ /* 0x000e700000002500 */
[----:B------:R-:W0:Y:S01]  /*0060*/  LDC R0, c[0x0][0x360] ;  /* 0x0000d800ff007b82 */ /* 0x000e220000000800 */
[----:B-1----:R-:W-:-:S06]  /*0070*/  UIMAD UR4, UR4, UR5, UR6 ;  /* 0x00000005040472a4 */ /* 0x002fcc000f8e0206 */
[----:B0-----:R-:W-:-:S05]  /*0080*/  IMAD R0, R0, UR4, R3 ;  /* 0x0000000400007c24 */ /* 0x001fca000f8e0203 */
[----:B--2---:R-:W-:-:S13]  /*0090*/  ISETP.GE.AND P0, PT, R0, UR7, PT ;  /* 0x0000000700007c0c */ /* 0x004fda000bf06270 */
[----:B------:R-:W-:Y:S05]  /*00a0*/  @P0 EXIT ;  /* 0x000000000000094d */ /* 0x000fea0003800000 */
[----:B------:R-:W0:Y:S01]  /*00b0*/  LDC.64 R4, c[0x0][0x398] ;  /* 0x0000e600ff047b82 */ /* 0x000e220000000a00 */
[----:B------:R-:W1:Y:S01]  /*00c0*/  LDCU.64 UR4, c[0x0][0x358] ;  /* 0x00006b00ff0477ac */ /* 0x000e620008000a00 */
[----:B------:R-:W2:Y:S06]  /*00d0*/  LDCU UR6, c[0x0][0x3a0] ;  /* 0x00007400ff0677ac */ /* 0x000eac0008000800 */
[----:B------:R-:W3:Y:S01]  /*00e0*/  LDC.64 R2, c[0x0][0x388] ;  /* 0x0000e200ff027b82 */ /* 0x000ee20000000a00 */
[----:B------:R-:W4:Y:S01]  /*00f0*/  LDCU UR7, c[0x0][0x390] ;  /* 0x00007200ff0777ac */ /* 0x000f220008000800 */
[----:B------:R-:W5:Y:S06]  /*0100*/  LDCU UR8, c[0x0][0x3b0] ;  /* 0x00007600ff0877ac */ /* 0x000f6c0008000800 */
[----:B------:R-:W2:Y:S01]  /*0110*/  LDC.64 R6, c[0x0][0x3a8] ;  /* 0x0000ea00ff067b82 */ /* 0x000ea20000000a00 */
[----:B------:R-:W5:Y:S01]  /*0120*/  LDCU UR9, c[0x0][0x3c0] ;  /* 0x00007800ff0977ac */ /* 0x000f620008000800 */
[----:B------:R-:W5:Y:S06]  /*0130*/  LDCU UR10, c[0x0][0x3d0] ;  /* 0x00007a00ff0a77ac */ /* 0x000f6c0008000800 */
[----:B------:R-:W4:Y:S01]  /*0140*/  LDC.64 R8, c[0x0][0x3b8] ;  /* 0x0000ee00ff087b82 */ /* 0x000f220000000a00 */
[----:B0-----:R-:W-:-:S05]  /*0150*/  IMAD.WIDE R4, R0, 0x4, R4 ;  /* 0x0000000400047825 */ /* 0x001fca00078e0204 */
[----:B-1----:R0:W5:Y:S02]  /*0160*/  LDG.E.CONSTANT R12, desc[UR4][R4.64] ;  /* 0x00000004040c7981 */ /* 0x002164000c1e9900 */
[----:B------:R-:W1:Y:S01]  /*0170*/  LDC.64 R10, c[0x0][0x3c8] ;  /* 0x0000f200ff0a7b82 */ /* 0x000e620000000a00 */
[----:B---3--:R-:W-:-:S06]  /*0180*/  IMAD.WIDE R2, R0, 0x4, R2 ;  /* 0x0000000400027825 */ /* 0x008fcc00078e0202 */
[----:B------:R5:W3:Y:S01]  /*0190*/  LDG.E.CONSTANT R2, desc[UR4][R2.64] ;  /* 0x0000000402027981 */ /* 0x000ae2000c1e9900 */
[C---:B--2---:R-:W-:Y:S01]  /*01a0*/  IMAD.WIDE R6, R0.reuse, 0x4, R6 ;  /* 0x0000000400067825 */ /* 0x044fe200078e0206 */
[----:B0-----:R-:W0:Y:S05]  /*01b0*/  LDC.64 R4, c[0x0][0x380] ;  /* 0x0000e000ff047b82 */ /* 0x001e2a0000000a00 */
[----:B------:R-:W2:Y:S01]  /*01c0*/  LDG.E.CONSTANT R7, desc[UR4][R6.64] ;  /* 0x0000000406077981 */ /* 0x000ea2000c1e9900 */
[----:B----4-:R-:W-:-:S06]  /*01d0*/  IMAD.WIDE R8, R0, 0x4, R8 ;  /* 0x0000000400087825 */ /* 0x010fcc00078e0208 */
[----:B------:R-:W4:Y:S01]  /*01e0*/  LDG.E.CONSTANT R9, desc[UR4][R8.64] ;  /* 0x0000000408097981 */ /* 0x000f22000c1e9900 */
[----:B-1----:R-:W-:-:S06]  /*01f0*/  IMAD.WIDE R10, R0, 0x4, R10 ;  /* 0x00000004000a7825 */ /* 0x002fcc00078e020a */
[----:B------:R-:W4:Y:S01]  /*0200*/  LDG.E.CONSTANT R10, desc[UR4][R10.64] ;  /* 0x000000040a0a7981 */ /* 0x000f22000c1e9900 */
[----:B-----5:R-:W-:-:S04]  /*0210*/  FMUL R3, R12, UR6 ;  /* 0x000000060c037c20 */ /* 0x020fc80008400000 */
[----:B---3--:R-:W-:-:S04]  /*0220*/  FFMA R2, R2, UR7, R3 ;  /* 0x0000000702027c23 */ /* 0x008fc80008000003 */
[----:B--2---:R-:W-:-:S04]  /*0230*/  FFMA R2, R7, UR8, R2 ;  /* 0x0000000807027c23 */ /* 0x004fc80008000002 */
[----:B----4-:R-:W-:Y:S01]  /*0240*/  FFMA R9, R9, UR9, R2 ;  /* 0x0000000909097c23 */ /* 0x010fe20008000002 */
[----:B0-----:R-:W-:-:S04]  /*0250*/  IMAD.WIDE R2, R0, 0x4, R4 ;  /* 0x0000000400027825 */ /* 0x001fc800078e0204 */
[----:B------:R-:W-:-:S05]  /*0260*/  FFMA R9, R10, UR10, R9 ;  /* 0x0000000a0a097c23 */ /* 0x000fca0008000009 */
[----:B------:R-:W-:Y:S01]  /*0270*/  STG.E desc[UR4][R2.64], R9 ;  /* 0x0000000902007986 */ /* 0x000fe2000c101904 */
[----:B------:R-:W-:Y:S05]  /*0280*/  EXIT ;  /* 0x000000000000794d */ /* 0x000fea0003800000 */
.L_x_0:
[----:B------:R-:W-:-:S00]  /*0290*/  BRA `(.L_x_0) ;  /* 0xfffffffc00fc7947 */ /* 0x000fc0000383ffff */
[----:B------:R-:W-:-:S00]  /*02a0*/  NOP ;  /* 0x0000000000007918 */ /* 0x000fc00000000000 */
        /* <DEDUP_REMOVED lines=13> */
.L_x_1:


//--------------------- .nv.shared.reserved.0     --------------------------
	.section	.nv.shared.reserved.0,"aw",@nobits
	.weak		__nv_reservedSMEM_offset_0_alias
	.size		__nv_reservedSMEM_offset_0_alias, 0, 64
	.other		__nv_reservedSMEM_offset_0_alias,@"STO_CUDA_RESERVED_SHARED STV_DEFAULT"
__nv_reservedSMEM_offset_0_alias:
	.zero		0
	.zero		64


//--------------------- .nv.constant0.madd5       --------------------------
	.section	.nv.constant0.madd5,"a",@progbits
	.sectionflags	@""
	.align	4
.nv.constant0.madd5:
	.zero		984


//--------------------- SYMBOLS --------------------------

	.type		.nv.reservedSmem.offset0,@object
	.size		.nv.reservedSmem.offset0,0x4
